	.headerflags	@"EF_CUDA_TEXMODE_UNIFIED EF_CUDA_64BIT_ADDRESS EF_CUDA_ACCELERATORS EF_CUDA_SM90 EF_CUDA_VIRTUAL_SM(EF_CUDA_SM90)"
	.elftype	@"ET_EXEC"


//--------------------- .nv.info                  --------------------------
	.section	.nv.info,"",@"SHT_CUDA_INFO"
	.align	4


	//----- nvinfo : EIATTR_REGCOUNT
	.align		4
        /*0000*/ 	.byte	0x04, 0x2f
        /*0002*/ 	.short	(.L_1 - .L_0)
	.align		4
.L_0:
        /*0004*/ 	.word	index@(triton_per_fused_add_exp_mul_pow_sub_sum_0)
        /*0008*/ 	.word	0x00000014


	//----- nvinfo : EIATTR_MIN_STACK_SIZE
	.align		4
.L_1:
        /*000c*/ 	.byte	0x04, 0x12
        /*000e*/ 	.short	(.L_3 - .L_2)
	.align		4
.L_2:
        /*0010*/ 	.word	index@(triton_per_fused_add_exp_mul_pow_sub_sum_0)
        /*0014*/ 	.word	0x00000000


	//----- nvinfo : EIATTR_FRAME_SIZE
	.align		4
.L_3:
        /*0018*/ 	.byte	0x04, 0x11
        /*001a*/ 	.short	(.L_5 - .L_4)
	.align		4
.L_4:
        /*001c*/ 	.word	index@(triton_per_fused_add_exp_mul_pow_sub_sum_0)
        /*0020*/ 	.word	0x00000000


	//----- nvinfo : EIATTR_MIN_STACK_SIZE
	.align		4
.L_5:
        /*0024*/ 	.byte	0x04, 0x12
        /*0026*/ 	.short	(.L_7 - .L_6)
	.align		4
.L_6:
        /*0028*/ 	.word	index@(triton_per_fused_add_exp_mul_pow_sub_sum_0)
        /*002c*/ 	.word	0x00000000
.L_7:


//--------------------- .nv.info.triton_per_fused_add_exp_mul_pow_sub_sum_0 --------------------------
	.section	.nv.info.triton_per_fused_add_exp_mul_pow_sub_sum_0,"",@"SHT_CUDA_INFO"
	.sectionflags	@""
	.align	4


	//----- nvinfo : EIATTR_CUDA_API_VERSION
	.align		4
        /*0000*/ 	.byte	0x04, 0x37
        /*0002*/ 	.short	(.L_9 - .L_8)
.L_8:
        /*0004*/ 	.word	0x0000007c


	//----- nvinfo : EIATTR_KPARAM_INFO
	.align		4
.L_9:
        /*0008*/ 	.byte	0x04, 0x17
        /*000a*/ 	.short	(.L_11 - .L_10)
.L_10:
        /*000c*/ 	.word	0x00000000
        /*0010*/ 	.short	0x0003
        /*0012*/ 	.short	0x0018
        /*0014*/ 	.byte	0x00, 0xf0, 0x11, 0x00


	//----- nvinfo : EIATTR_KPARAM_INFO
	.align		4
.L_11:
        /*0018*/ 	.byte	0x04, 0x17
        /*001a*/ 	.short	(.L_13 - .L_12)
.L_12:
        /*001c*/ 	.word	0x00000000
        /*0020*/ 	.short	0x0002
        /*0022*/ 	.short	0x0010
        /*0024*/ 	.byte	0x00, 0xf4, 0x21, 0x00


	//----- nvinfo : EIATTR_KPARAM_INFO
	.align		4
.L_13:
        /*0028*/ 	.byte	0x04, 0x17
        /*002a*/ 	.short	(.L_15 - .L_14)
.L_14:
        /*002c*/ 	.word	0x00000000
        /*0030*/ 	.short	0x0001
        /*0032*/ 	.short	0x0008
        /*0034*/ 	.byte	0x00, 0xf4, 0x21, 0x00


	//----- nvinfo : EIATTR_KPARAM_INFO
	.align		4
.L_15:
        /*0038*/ 	.byte	0x04, 0x17
        /*003a*/ 	.short	(.L_17 - .L_16)
.L_16:
        /*003c*/ 	.word	0x00000000
        /*0040*/ 	.short	0x0000
        /*0042*/ 	.short	0x0000
        /*0044*/ 	.byte	0x00, 0xf4, 0x21, 0x00


	//----- nvinfo : EIATTR_SPARSE_MMA_MASK
	.align		4
.L_17:
        /*0048*/ 	.byte	0x03, 0x50
        /*004a*/ 	.short	0x0000


	//----- nvinfo : EIATTR_MAXREG_COUNT
	.align		4
        /*004c*/ 	.byte	0x03, 0x1b
        /*004e*/ 	.short	0x00ff


	//----- nvinfo : EIATTR_COOP_GROUP_MASK_REGIDS
	.align		4
        /*0050*/ 	.byte	0x04, 0x29
        /*0052*/ 	.short	(.L_19 - .L_18)


	//   ....[0]....
.L_18:
        /*0054*/ 	.word	0xffffffff


	//   ....[1]....
        /*0058*/ 	.word	0xffffffff


	//   ....[2]....
        /*005c*/ 	.word	0xffffffff


	//   ....[3]....
        /*0060*/ 	.word	0xffffffff


	//   ....[4]....
        /*0064*/ 	.word	0xffffffff


	//   ....[5]....
        /*0068*/ 	.word	0xffffffff


	//----- nvinfo : EIATTR_COOP_GROUP_INSTR_OFFSETS
	.align		4
.L_19:
        /*006c*/ 	.byte	0x04, 0x28
        /*006e*/ 	.short	(.L_21 - .L_20)


	//   ....[0]....
.L_20:
        /*0070*/ 	.word	0x00000330


	//   ....[1]....
        /*0074*/ 	.word	0x00000350


	//   ....[2]....
        /*0078*/ 	.word	0x00000380


	//   ....[3]....
        /*007c*/ 	.word	0x000003c0


	//   ....[4]....
        /*0080*/ 	.word	0x000003e0


	//   ....[5]....
        /*0084*/ 	.word	0x00000450


	//----- nvinfo : EIATTR_EXIT_INSTR_OFFSETS
	.align		4
.L_21:
        /*0088*/ 	.byte	0x04, 0x1c
        /*008a*/ 	.short	(.L_23 - .L_22)


	//   ....[0]....
.L_22:
        /*008c*/ 	.word	0x000004c0


	//   ....[1]....
        /*0090*/ 	.word	0x00000510


	//----- nvinfo : EIATTR_REQNTID
	.align		4
.L_23:
        /*0094*/ 	.byte	0x04, 0x10
        /*0096*/ 	.short	(.L_25 - .L_24)
.L_24:
        /*0098*/ 	.word	0x00000040
        /*009c*/ 	.word	0x00000001
        /*00a0*/ 	.word	0x00000001


	//----- nvinfo : EIATTR_CBANK_PARAM_SIZE
	.align		4
.L_25:
        /*00a4*/ 	.byte	0x03, 0x19
        /*00a6*/ 	.short	0x001c


	//----- nvinfo : EIATTR_PARAM_CBANK
	.align		4
        /*00a8*/ 	.byte	0x04, 0x0a
        /*00aa*/ 	.short	(.L_27 - .L_26)
	.align		4
.L_26:
        /*00ac*/ 	.word	index@(.nv.constant0.triton_per_fused_add_exp_mul_pow_sub_sum_0)
        /*00b0*/ 	.short	0x0210
        /*00b2*/ 	.short	0x001c


	//----- nvinfo : EIATTR_SW_WAR
	.align		4
.L_27:
        /*00b4*/ 	.byte	0x04, 0x36
        /*00b6*/ 	.short	(.L_29 - .L_28)
.L_28:
        /*00b8*/ 	.word	0x00000008
.L_29:


//--------------------- .nv.callgraph             --------------------------
	.section	.nv.callgraph,"",@"SHT_CUDA_CALLGRAPH"
	.align	4
	.sectionentsize	8
	.align		4
        /*0000*/ 	.word	0x00000000
	.align		4
        /*0004*/ 	.word	0xffffffff
	.align		4
        /*0008*/ 	.word	0x00000000
	.align		4
        /*000c*/ 	.word	0xfffffffe
	.align		4
        /*0010*/ 	.word	0x00000000
	.align		4
        /*0014*/ 	.word	0xfffffffd
	.align		4
        /*0018*/ 	.word	0x00000000
	.align		4
        /*001c*/ 	.word	0xfffffffc


//--------------------- .text.triton_per_fused_add_exp_mul_pow_sub_sum_0 --------------------------
	.section	.text.triton_per_fused_add_exp_mul_pow_sub_sum_0,"ax",@progbits
	.sectionflags	@"SHF_BARRIERS=1"
	.align	128
        .global         triton_per_fused_add_exp_mul_pow_sub_sum_0
        .type           triton_per_fused_add_exp_mul_pow_sub_sum_0,@function
        .size           triton_per_fused_add_exp_mul_pow_sub_sum_0,(.L_x_1 - triton_per_fused_add_exp_mul_pow_sub_sum_0)
        .other          triton_per_fused_add_exp_mul_pow_sub_sum_0,@"STO_CUDA_ENTRY STV_DEFAULT"
triton_per_fused_add_exp_mul_pow_sub_sum_0:
.text.triton_per_fused_add_exp_mul_pow_sub_sum_0:
[----:B------:R-:W0:Y:S02]  /*0000*/  LDC R1, c[0x0][0x28] ;  /* 0x00000a00ff017b82 */ /* 0x000e240000000800 */
[----:B------:R-:W1:Y:S01]  /*0010*/  S2R R14, SR_TID.X ;  /* 0x00000000000e7919 */ /* 0x000e620000002100 */
[----:B------:R-:W2:Y:S01]  /*0020*/  LDC.64 R4, c[0x0][0x218] ;  /* 0x00008600ff047b82 */ /* 0x000ea20000000a00 */
[----:B------:R-:W-:-:S07]  /*0030*/  ULDC.64 UR6, c[0x0][0x208] ;  /* 0x0000820000067ab9 */ /* 0x000fce0000000a00 */
[----:B------:R-:W3:Y:S01]  /*0040*/  LDC.64 R8, c[0x0][0x220] ;  /* 0x00008800ff087b82 */ /* 0x000ee20000000a00 */
[----:B-1----:R-:W-:-:S04]  /*0050*/  SHF.L.U32 R0, R14, 0x2, RZ ;  /* 0x000000020e007819 */ /* 0x002fc800000006ff */
[----:B------:R-:W-:-:S05]  /*0060*/  LOP3.LUT R3, R0, 0xfc, RZ, 0xc0, !PT ;  /* 0x000000fc00037812 */ /* 0x000fca00078ec0ff */
[----:B--2---:R-:W-:-:S06]  /*0070*/  IMAD.WIDE.U32 R4, R3, 0x4, R4 ;  /* 0x0000000403047825 */ /* 0x004fcc00078e0004 */
[----:B------:R-:W2:Y:S01]  /*0080*/  LDG.E.128 R4, desc[UR6][R4.64] ;  /* 0x0000000604047981 */ /* 0x000ea2000c1e1d00 */
[----:B---3--:R-:W-:-:S06]  /*0090*/  IMAD.WIDE.U32 R8, R3, 0x4, R8 ;  /* 0x0000000403087825 */ /* 0x008fcc00078e0008 */
[----:B------:R-:W3:Y:S01]  /*00a0*/  LDG.E.128 R8, desc[UR6][R8.64] ;  /* 0x0000000608087981 */ /* 0x000ee2000c1e1d00 */
[----:B------:R-:W1:Y:S01]  /*00b0*/  S2UR UR5, SR_CgaCtaId ;  /* 0x00000000000579c3 */ /* 0x000e620000008800 */
[----:B------:R-:W-:Y:S02]  /*00c0*/  UMOV UR4, 0x400 ;  /* 0x0000040000047882 */ /* 0x000fe40000000000 */
[----:B-1----:R-:W-:Y:S01]  /*00d0*/  UPRMT UR4, UR5, 0x654, UR4 ;  /* 0x0000065405047896 */ /* 0x002fe20008000004 */
[----:B--2---:R-:W-:Y:S01]  /*00e0*/  FMUL R12, R4, 1.4426950216293334961 ;  /* 0x3fb8aa3b040c7820 */ /* 0x004fe20000400000 */
[----:B------:R-:W-:Y:S01]  /*00f0*/  FMUL R13, R5, 1.4426950216293334961 ;  /* 0x3fb8aa3b050d7820 */ /* 0x000fe20000400000 */
[----:B------:R-:W-:Y:S01]  /*0100*/  FMUL R15, R6, 1.4426950216293334961 ;  /* 0x3fb8aa3b060f7820 */ /* 0x000fe20000400000 */
[----:B------:R-:W-:Y:S01]  /*0110*/  FMUL R17, R7, 1.4426950216293334961 ;  /* 0x3fb8aa3b07117820 */ /* 0x000fe20000400000 */
[----:B------:R-:W-:Y:S01]  /*0120*/  FADD R3, R4, 1 ;  /* 0x3f80000004037421 */ /* 0x000fe20000000000 */
[----:B------:R-:W-:Y:S01]  /*0130*/  FSETP.GEU.AND P0, PT, R12, -126, PT ;  /* 0xc2fc00000c00780b */ /* 0x000fe20003f0e000 */
[----:B------:R-:W-:Y:S01]  /*0140*/  FADD R4, R5, 1 ;  /* 0x3f80000005047421 */ /* 0x000fe20000000000 */
[----:B------:R-:W-:Y:S01]  /*0150*/  FSETP.GEU.AND P1, PT, R13, -126, PT ;  /* 0xc2fc00000d00780b */ /* 0x000fe20003f2e000 */
[----:B------:R-:W-:Y:S01]  /*0160*/  FADD R5, R6, 1 ;  /* 0x3f80000006057421 */ /* 0x000fe20000000000 */
[----:B------:R-:W-:Y:S01]  /*0170*/  FSETP.GEU.AND P2, PT, R15, -126, PT ;  /* 0xc2fc00000f00780b */ /* 0x000fe20003f4e000 */
[----:B---3--:R-:W-:Y:S01]  /*0180*/  FFMA R3, -R8, R8, R3 ;  /* 0x0000000808037223 */ /* 0x008fe20000000103 */
[----:B------:R-:W-:Y:S01]  /*0190*/  FSETP.GEU.AND P3, PT, R17, -126, PT ;  /* 0xc2fc00001100780b */ /* 0x000fe20003f6e000 */
[----:B------:R-:W-:Y:S01]  /*01a0*/  FFMA R4, -R9, R9, R4 ;  /* 0x0000000909047223 */ /* 0x000fe20000000104 */
[----:B------:R-:W-:Y:S01]  /*01b0*/  FADD R6, R7, 1 ;  /* 0x3f80000007067421 */ /* 0x000fe20000000000 */
[----:B------:R-:W-:-:S03]  /*01c0*/  FFMA R5, -R10, R10, R5 ;  /* 0x0000000a0a057223 */ /* 0x000fc60000000105 */
[----:B------:R-:W-:Y:S01]  /*01d0*/  FFMA R6, -R11, R11, R6 ;  /* 0x0000000b0b067223 */ /* 0x000fe20000000106 */
[----:B------:R-:W-:Y:S02]  /*01e0*/  @!P0 FMUL R12, R12, 0.5 ;  /* 0x3f0000000c0c8820 */ /* 0x000fe40000400000 */
[----:B------:R-:W-:Y:S02]  /*01f0*/  @!P1 FMUL R13, R13, 0.5 ;  /* 0x3f0000000d0d9820 */ /* 0x000fe40000400000 */
[----:B------:R-:W-:Y:S02]  /*0200*/  @!P2 FMUL R15, R15, 0.5 ;  /* 0x3f0000000f0fa820 */ /* 0x000fe40000400000 */
[----:B------:R-:W1:Y:S01]  /*0210*/  MUFU.EX2 R12, R12 ;  /* 0x0000000c000c7308 */ /* 0x000e620000000800 */
[----:B------:R-:W-:-:S07]  /*0220*/  @!P3 FMUL R17, R17, 0.5 ;  /* 0x3f0000001111b820 */ /* 0x000fce0000400000 */
[----:B------:R-:W2:Y:S01]  /*0230*/  MUFU.EX2 R13, R13 ;  /* 0x0000000d000d7308 */ /* 0x000ea20000000800 */
[----:B-1----:R-:W-:-:S07]  /*0240*/  @!P0 FMUL R12, R12, R12 ;  /* 0x0000000c0c0c8220 */ /* 0x002fce0000400000 */
[----:B------:R-:W1:Y:S01]  /*0250*/  MUFU.EX2 R16, R15 ;  /* 0x0000000f00107308 */ /* 0x000e620000000800 */
[----:B------:R-:W-:Y:S01]  /*0260*/  LOP3.LUT P0, RZ, R14, 0x1f, RZ, 0xc0, !PT ;  /* 0x0000001f0eff7812 */ /* 0x000fe2000780c0ff */
[----:B------:R-:W-:Y:S01]  /*0270*/  FADD R3, R3, -R12 ;  /* 0x8000000c03037221 */ /* 0x000fe20000000000 */
[----:B--2---:R-:W-:-:S05]  /*0280*/  @!P1 FMUL R13, R13, R13 ;  /* 0x0000000d0d0d9220 */ /* 0x004fca0000400000 */
[----:B------:R-:W2:Y:S01]  /*0290*/  MUFU.EX2 R17, R17 ;  /* 0x0000001100117308 */ /* 0x000ea20000000800 */
[----:B------:R-:W-:Y:S01]  /*02a0*/  ISETP.GE.AND P1, PT, R14, 0x2, PT ;  /* 0x000000020e00780c */ /* 0x000fe20003f26270 */
[----:B------:R-:W-:Y:S01]  /*02b0*/  FADD R4, R4, -R13 ;  /* 0x8000000d04047221 */ /* 0x000fe20000000000 */
[----:B-1----:R-:W-:-:S03]  /*02c0*/  @!P2 FMUL R16, R16, R16 ;  /* 0x000000101010a220 */ /* 0x002fc60000400000 */
[----:B------:R-:W-:Y:S01]  /*02d0*/  FADD R4, R4, R3 ;  /* 0x0000000304047221 */ /* 0x000fe20000000000 */
[----:B------:R-:W-:Y:S01]  /*02e0*/  FADD R5, R5, -R16 ;  /* 0x8000001005057221 */ /* 0x000fe20000000000 */
[----:B--2---:R-:W-:-:S03]  /*02f0*/  @!P3 FMUL R17, R17, R17 ;  /* 0x000000111111b220 */ /* 0x004fc60000400000 */
[----:B------:R-:W-:Y:S01]  /*0300*/  FADD R5, R5, R4 ;  /* 0x0000000405057221 */ /* 0x000fe20000000000 */
[----:B------:R-:W-:-:S04]  /*0310*/  FADD R6, R6, -R17 ;  /* 0x8000001106067221 */ /* 0x000fc80000000000 */
[----:B------:R-:W-:-:S05]  /*0320*/  FADD R5, R6, R5 ;  /* 0x0000000506057221 */ /* 0x000fca0000000000 */
[----:B------:R-:W1:Y:S02]  /*0330*/  SHFL.BFLY PT, R4, R5, 0x10, 0x1f ;  /* 0x0e001f0005047f89 */ /* 0x000e6400000e0000 */
[----:B-1----:R-:W-:-:S05]  /*0340*/  FADD R4, R5, R4 ;  /* 0x0000000405047221 */ /* 0x002fca0000000000 */
[----:B------:R-:W1:Y:S02]  /*0350*/  SHFL.BFLY PT, R3, R4, 0x8, 0x1f ;  /* 0x0d001f0004037f89 */ /* 0x000e6400000e0000 */
[----:B-1----:R-:W-:Y:S01]  /*0360*/  FADD R3, R4, R3 ;  /* 0x0000000304037221 */ /* 0x002fe20000000000 */
[----:B------:R-:W-:-:S04]  /*0370*/  SHF.R.U32.HI R4, RZ, 0x3, R14 ;  /* 0x00000003ff047819 */ /* 0x000fc8000001160e */
[----:B------:R-:W1:Y:S02]  /*0380*/  SHFL.BFLY PT, R6, R3, 0x4, 0x1f ;  /* 0x0c801f0003067f89 */ /* 0x000e6400000e0000 */
[----:B-1----:R-:W-:Y:S01]  /*0390*/  FADD R6, R3, R6 ;  /* 0x0000000603067221 */ /* 0x002fe20000000000 */
[----:B------:R-:W-:Y:S02]  /*03a0*/  LOP3.LUT R3, R4, 0x4, RZ, 0xc0, !PT ;  /* 0x0000000404037812 */ /* 0x000fe400078ec0ff */
[----:B------:R-:W-:Y:S02]  /*03b0*/  LOP3.LUT R4, R14, 0x1, RZ, 0xc0, !PT ;  /* 0x000000010e047812 */ /* 0x000fe400078ec0ff */
[----:B------:R-:W1:Y:S02]  /*03c0*/  SHFL.BFLY PT, R7, R6, 0x2, 0x1f ;  /* 0x0c401f0006077f89 */ /* 0x000e6400000e0000 */
[----:B-1----:R-:W-:-:S05]  /*03d0*/  FADD R7, R6, R7 ;  /* 0x0000000706077221 */ /* 0x002fca0000000000 */
[----:B------:R-:W1:Y:S02]  /*03e0*/  SHFL.BFLY PT, R8, R7, 0x1, 0x1f ;  /* 0x0c201f0007087f89 */ /* 0x000e6400000e0000 */
[----:B-1----:R-:W-:-:S05]  /*03f0*/  FADD R8, R7, R8 ;  /* 0x0000000807087221 */ /* 0x002fca0000000000 */
[----:B------:R-:W-:Y:S01]  /*0400*/  @!P0 STS [R3+UR4], R8 ;  /* 0x0000000803008988 */ /* 0x000fe20008000804 */
[----:B------:R-:W-:Y:S01]  /*0410*/  BAR.SYNC.DEFER_BLOCKING 0x0 ;  /* 0x0000000000007b1d */ /* 0x000fe20000010000 */
[----:B------:R-:W-:-:S04]  /*0420*/  ISETP.NE.U32.AND P0, PT, R4, 0x1, PT ;  /* 0x000000010400780c */ /* 0x000fc80003f05070 */
[----:B------:R-:W-:Y:S01]  /*0430*/  ISETP.LT.AND P0, PT, R14, 0x2, P0 ;  /* 0x000000020e00780c */ /* 0x000fe20000701270 */
[----:B------:R-:W1:Y:S04]  /*0440*/  @!P1 LDS R2, [R0+UR4] ;  /* 0x0000000400029984 */ /* 0x000e680008000800 */
[----:B-1----:R-:W1:Y:S02]  /*0450*/  SHFL.BFLY PT, R5, R2, 0x1, 0x1f ;  /* 0x0c201f0002057f89 */ /* 0x002e6400000e0000 */
[----:B-1----:R-:W-:-:S06]  /*0460*/  FADD R5, R2, R5 ;  /* 0x0000000502057221 */ /* 0x002fcc0000000000 */
[----:B------:R1:W-:Y:S01]  /*0470*/  @P0 STS [R0+UR4], R5 ;  /* 0x0000000500000988 */ /* 0x0003e20008000804 */
[----:B------:R-:W-:Y:S01]  /*0480*/  BAR.SYNC.DEFER_BLOCKING 0x0 ;  /* 0x0000000000007b1d */ /* 0x000fe20000010000 */
[----:B------:R-:W-:-:S05]  /*0490*/  LOP3.LUT P0, RZ, R14, 0x3f, RZ, 0xc0, !PT ;  /* 0x0000003f0eff7812 */ /* 0x000fca000780c0ff */
[----:B------:R-:W2:Y:S02]  /*04a0*/  LDS R4, [UR4] ;  /* 0x00000004ff047984 */ /* 0x000ea40008000800 */
[----:B------:R-:W-:Y:S06]  /*04b0*/  BAR.SYNC.DEFER_BLOCKING 0x0 ;  /* 0x0000000000007b1d */ /* 0x000fec0000010000 */
[----:B-1----:R-:W-:Y:S05]  /*04c0*/  @P0 EXIT ;  /* 0x000000000000094d */ /* 0x002fea0003800000 */
[----:B------:R-:W0:Y:S01]  /*04d0*/  LDC.64 R2, c[0x0][0x210] ;  /* 0x00008400ff027b82 */ /* 0x000e220000000a00 */
[----:B--2---:R-:W-:-:S04]  /*04e0*/  FADD R4, RZ, R4 ;  /* 0x00000004ff047221 */ /* 0x004fc80000000000 */
[----:B------:R-:W-:-:S05]  /*04f0*/  FMUL R5, R4, -0.5 ;  /* 0xbf00000004057820 */ /* 0x000fca0000400000 */
[----:B0-----:R-:W-:Y:S01]  /*0500*/  STG.E desc[UR6][R2.64], R5 ;  /* 0x0000000502007986 */ /* 0x001fe2000c101906 */
[----:B------:R-:W-:Y:S05]  /*0510*/  EXIT ;  /* 0x000000000000794d */ /* 0x000fea0003800000 */
.L_x_0:
[----:B------:R-:W-:-:S00]  /*0520*/  BRA `(.L_x_0) ;  /* 0xfffffffc00fc7947 */ /* 0x000fc0000383ffff */
[----:B------:R-:W-:-:S00]  /*0530*/  NOP ;  /* 0x0000000000007918 */ /* 0x000fc00000000000 */
        /* <DEDUP_REMOVED lines=12> */
.L_x_1:


//--------------------- .nv.shared.triton_per_fused_add_exp_mul_pow_sub_sum_0 --------------------------
	.section	.nv.shared.triton_per_fused_add_exp_mul_pow_sub_sum_0,"aw",@nobits
	.sectionflags	@""
	.align	16
	.zero		1024


//--------------------- .nv.constant0.triton_per_fused_add_exp_mul_pow_sub_sum_0 --------------------------
	.section	.nv.constant0.triton_per_fused_add_exp_mul_pow_sub_sum_0,"a",@progbits
	.sectionflags	@""
	.align	4
.nv.constant0.triton_per_fused_add_exp_mul_pow_sub_sum_0:
	.zero		556
